//
// Generated by NVIDIA NVVM Compiler
//
// Compiler Build ID: CL-36424714
// Cuda compilation tools, release 13.0, V13.0.88
// Based on NVVM 20.0.0
//

.version 9.0
.target sm_100
.address_size 64

	// .globl	_Z4spmvPiS_S_S_S_i

.visible .entry _Z4spmvPiS_S_S_S_i(
	.param .u64 .ptr .align 1 _Z4spmvPiS_S_S_S_i_param_0,
	.param .u64 .ptr .align 1 _Z4spmvPiS_S_S_S_i_param_1,
	.param .u64 .ptr .align 1 _Z4spmvPiS_S_S_S_i_param_2,
	.param .u64 .ptr .align 1 _Z4spmvPiS_S_S_S_i_param_3,
	.param .u64 .ptr .align 1 _Z4spmvPiS_S_S_S_i_param_4,
	.param .u32 _Z4spmvPiS_S_S_S_i_param_5
)
{
	.reg .pred 	%p<11>;
	.reg .b32 	%r<178>;
	.reg .b64 	%rd<87>;

	ld.param.u64 	%rd6, [_Z4spmvPiS_S_S_S_i_param_0];
	ld.param.u64 	%rd8, [_Z4spmvPiS_S_S_S_i_param_1];
	ld.param.u64 	%rd9, [_Z4spmvPiS_S_S_S_i_param_2];
	ld.param.u64 	%rd10, [_Z4spmvPiS_S_S_S_i_param_3];
	ld.param.u64 	%rd7, [_Z4spmvPiS_S_S_S_i_param_4];
	ld.param.u32 	%r36, [_Z4spmvPiS_S_S_S_i_param_5];
	cvta.to.global.u64 	%rd1, %rd10;
	cvta.to.global.u64 	%rd2, %rd8;
	cvta.to.global.u64 	%rd3, %rd9;
	mov.u32 	%r37, %ntid.x;
	mov.u32 	%r38, %ctaid.x;
	mov.u32 	%r39, %tid.x;
	mad.lo.s32 	%r1, %r37, %r38, %r39;
	setp.ge.s32 	%p1, %r1, %r36;
	@%p1 bra 	$L__BB0_15;
	cvta.to.global.u64 	%rd11, %rd6;
	mul.wide.s32 	%rd12, %r1, 4;
	add.s64 	%rd13, %rd11, %rd12;
	ld.global.u32 	%r166, [%rd13];
	ld.global.u32 	%r3, [%rd13+4];
	setp.ge.s32 	%p2, %r166, %r3;
	mov.b32 	%r177, 0;
	@%p2 bra 	$L__BB0_14;
	add.s32 	%r43, %r166, 1;
	max.s32 	%r44, %r3, %r43;
	sub.s32 	%r4, %r44, %r166;
	and.b32  	%r5, %r4, 15;
	sub.s32 	%r45, %r166, %r44;
	setp.gt.u32 	%p3, %r45, -16;
	mov.b32 	%r177, 0;
	@%p3 bra 	$L__BB0_5;
	and.b32  	%r47, %r4, -16;
	neg.s32 	%r162, %r47;
	add.s64 	%rd4, %rd3, 32;
	add.s64 	%rd5, %rd2, 32;
	mov.b32 	%r177, 0;
$L__BB0_4:
	.pragma "nounroll";
	mul.wide.s32 	%rd14, %r166, 4;
	add.s64 	%rd15, %rd4, %rd14;
	add.s64 	%rd16, %rd5, %rd14;
	ld.global.u32 	%r48, [%rd15+-32];
	ld.global.u32 	%r49, [%rd16+-32];
	mul.wide.s32 	%rd17, %r49, 4;
	add.s64 	%rd18, %rd1, %rd17;
	ld.global.u32 	%r50, [%rd18];
	mad.lo.s32 	%r51, %r50, %r48, %r177;
	ld.global.u32 	%r52, [%rd15+-28];
	ld.global.u32 	%r53, [%rd16+-28];
	mul.wide.s32 	%rd19, %r53, 4;
	add.s64 	%rd20, %rd1, %rd19;
	ld.global.u32 	%r54, [%rd20];
	mad.lo.s32 	%r55, %r54, %r52, %r51;
	ld.global.u32 	%r56, [%rd15+-24];
	ld.global.u32 	%r57, [%rd16+-24];
	mul.wide.s32 	%rd21, %r57, 4;
	add.s64 	%rd22, %rd1, %rd21;
	ld.global.u32 	%r58, [%rd22];
	mad.lo.s32 	%r59, %r58, %r56, %r55;
	ld.global.u32 	%r60, [%rd15+-20];
	ld.global.u32 	%r61, [%rd16+-20];
	mul.wide.s32 	%rd23, %r61, 4;
	add.s64 	%rd24, %rd1, %rd23;
	ld.global.u32 	%r62, [%rd24];
	mad.lo.s32 	%r63, %r62, %r60, %r59;
	ld.global.u32 	%r64, [%rd15+-16];
	ld.global.u32 	%r65, [%rd16+-16];
	mul.wide.s32 	%rd25, %r65, 4;
	add.s64 	%rd26, %rd1, %rd25;
	ld.global.u32 	%r66, [%rd26];
	mad.lo.s32 	%r67, %r66, %r64, %r63;
	ld.global.u32 	%r68, [%rd15+-12];
	ld.global.u32 	%r69, [%rd16+-12];
	mul.wide.s32 	%rd27, %r69, 4;
	add.s64 	%rd28, %rd1, %rd27;
	ld.global.u32 	%r70, [%rd28];
	mad.lo.s32 	%r71, %r70, %r68, %r67;
	ld.global.u32 	%r72, [%rd15+-8];
	ld.global.u32 	%r73, [%rd16+-8];
	mul.wide.s32 	%rd29, %r73, 4;
	add.s64 	%rd30, %rd1, %rd29;
	ld.global.u32 	%r74, [%rd30];
	mad.lo.s32 	%r75, %r74, %r72, %r71;
	ld.global.u32 	%r76, [%rd15+-4];
	ld.global.u32 	%r77, [%rd16+-4];
	mul.wide.s32 	%rd31, %r77, 4;
	add.s64 	%rd32, %rd1, %rd31;
	ld.global.u32 	%r78, [%rd32];
	mad.lo.s32 	%r79, %r78, %r76, %r75;
	ld.global.u32 	%r80, [%rd15];
	ld.global.u32 	%r81, [%rd16];
	mul.wide.s32 	%rd33, %r81, 4;
	add.s64 	%rd34, %rd1, %rd33;
	ld.global.u32 	%r82, [%rd34];
	mad.lo.s32 	%r83, %r82, %r80, %r79;
	ld.global.u32 	%r84, [%rd15+4];
	ld.global.u32 	%r85, [%rd16+4];
	mul.wide.s32 	%rd35, %r85, 4;
	add.s64 	%rd36, %rd1, %rd35;
	ld.global.u32 	%r86, [%rd36];
	mad.lo.s32 	%r87, %r86, %r84, %r83;
	ld.global.u32 	%r88, [%rd15+8];
	ld.global.u32 	%r89, [%rd16+8];
	mul.wide.s32 	%rd37, %r89, 4;
	add.s64 	%rd38, %rd1, %rd37;
	ld.global.u32 	%r90, [%rd38];
	mad.lo.s32 	%r91, %r90, %r88, %r87;
	ld.global.u32 	%r92, [%rd15+12];
	ld.global.u32 	%r93, [%rd16+12];
	mul.wide.s32 	%rd39, %r93, 4;
	add.s64 	%rd40, %rd1, %rd39;
	ld.global.u32 	%r94, [%rd40];
	mad.lo.s32 	%r95, %r94, %r92, %r91;
	ld.global.u32 	%r96, [%rd15+16];
	ld.global.u32 	%r97, [%rd16+16];
	mul.wide.s32 	%rd41, %r97, 4;
	add.s64 	%rd42, %rd1, %rd41;
	ld.global.u32 	%r98, [%rd42];
	mad.lo.s32 	%r99, %r98, %r96, %r95;
	ld.global.u32 	%r100, [%rd15+20];
	ld.global.u32 	%r101, [%rd16+20];
	mul.wide.s32 	%rd43, %r101, 4;
	add.s64 	%rd44, %rd1, %rd43;
	ld.global.u32 	%r102, [%rd44];
	mad.lo.s32 	%r103, %r102, %r100, %r99;
	ld.global.u32 	%r104, [%rd15+24];
	ld.global.u32 	%r105, [%rd16+24];
	mul.wide.s32 	%rd45, %r105, 4;
	add.s64 	%rd46, %rd1, %rd45;
	ld.global.u32 	%r106, [%rd46];
	mad.lo.s32 	%r107, %r106, %r104, %r103;
	ld.global.u32 	%r108, [%rd15+28];
	ld.global.u32 	%r109, [%rd16+28];
	mul.wide.s32 	%rd47, %r109, 4;
	add.s64 	%rd48, %rd1, %rd47;
	ld.global.u32 	%r110, [%rd48];
	mad.lo.s32 	%r177, %r110, %r108, %r107;
	add.s32 	%r166, %r166, 16;
	add.s32 	%r162, %r162, 16;
	setp.ne.s32 	%p4, %r162, 0;
	@%p4 bra 	$L__BB0_4;
$L__BB0_5:
	setp.eq.s32 	%p5, %r5, 0;
	@%p5 bra 	$L__BB0_14;
	and.b32  	%r16, %r4, 7;
	setp.lt.u32 	%p6, %r5, 8;
	@%p6 bra 	$L__BB0_8;
	mul.wide.s32 	%rd49, %r166, 4;
	add.s64 	%rd50, %rd3, %rd49;
	ld.global.u32 	%r112, [%rd50];
	add.s64 	%rd51, %rd2, %rd49;
	ld.global.u32 	%r113, [%rd51];
	mul.wide.s32 	%rd52, %r113, 4;
	add.s64 	%rd53, %rd1, %rd52;
	ld.global.u32 	%r114, [%rd53];
	mad.lo.s32 	%r115, %r114, %r112, %r177;
	ld.global.u32 	%r116, [%rd50+4];
	ld.global.u32 	%r117, [%rd51+4];
	mul.wide.s32 	%rd54, %r117, 4;
	add.s64 	%rd55, %rd1, %rd54;
	ld.global.u32 	%r118, [%rd55];
	mad.lo.s32 	%r119, %r118, %r116, %r115;
	ld.global.u32 	%r120, [%rd50+8];
	ld.global.u32 	%r121, [%rd51+8];
	mul.wide.s32 	%rd56, %r121, 4;
	add.s64 	%rd57, %rd1, %rd56;
	ld.global.u32 	%r122, [%rd57];
	mad.lo.s32 	%r123, %r122, %r120, %r119;
	ld.global.u32 	%r124, [%rd50+12];
	ld.global.u32 	%r125, [%rd51+12];
	mul.wide.s32 	%rd58, %r125, 4;
	add.s64 	%rd59, %rd1, %rd58;
	ld.global.u32 	%r126, [%rd59];
	mad.lo.s32 	%r127, %r126, %r124, %r123;
	ld.global.u32 	%r128, [%rd50+16];
	ld.global.u32 	%r129, [%rd51+16];
	mul.wide.s32 	%rd60, %r129, 4;
	add.s64 	%rd61, %rd1, %rd60;
	ld.global.u32 	%r130, [%rd61];
	mad.lo.s32 	%r131, %r130, %r128, %r127;
	ld.global.u32 	%r132, [%rd50+20];
	ld.global.u32 	%r133, [%rd51+20];
	mul.wide.s32 	%rd62, %r133, 4;
	add.s64 	%rd63, %rd1, %rd62;
	ld.global.u32 	%r134, [%rd63];
	mad.lo.s32 	%r135, %r134, %r132, %r131;
	ld.global.u32 	%r136, [%rd50+24];
	ld.global.u32 	%r137, [%rd51+24];
	mul.wide.s32 	%rd64, %r137, 4;
	add.s64 	%rd65, %rd1, %rd64;
	ld.global.u32 	%r138, [%rd65];
	mad.lo.s32 	%r139, %r138, %r136, %r135;
	ld.global.u32 	%r140, [%rd50+28];
	ld.global.u32 	%r141, [%rd51+28];
	mul.wide.s32 	%rd66, %r141, 4;
	add.s64 	%rd67, %rd1, %rd66;
	ld.global.u32 	%r142, [%rd67];
	mad.lo.s32 	%r177, %r142, %r140, %r139;
	add.s32 	%r166, %r166, 8;
$L__BB0_8:
	setp.eq.s32 	%p7, %r16, 0;
	@%p7 bra 	$L__BB0_14;
	and.b32  	%r22, %r4, 3;
	setp.lt.u32 	%p8, %r16, 4;
	@%p8 bra 	$L__BB0_11;
	mul.wide.s32 	%rd68, %r166, 4;
	add.s64 	%rd69, %rd3, %rd68;
	ld.global.u32 	%r144, [%rd69];
	add.s64 	%rd70, %rd2, %rd68;
	ld.global.u32 	%r145, [%rd70];
	mul.wide.s32 	%rd71, %r145, 4;
	add.s64 	%rd72, %rd1, %rd71;
	ld.global.u32 	%r146, [%rd72];
	mad.lo.s32 	%r147, %r146, %r144, %r177;
	ld.global.u32 	%r148, [%rd69+4];
	ld.global.u32 	%r149, [%rd70+4];
	mul.wide.s32 	%rd73, %r149, 4;
	add.s64 	%rd74, %rd1, %rd73;
	ld.global.u32 	%r150, [%rd74];
	mad.lo.s32 	%r151, %r150, %r148, %r147;
	ld.global.u32 	%r152, [%rd69+8];
	ld.global.u32 	%r153, [%rd70+8];
	mul.wide.s32 	%rd75, %r153, 4;
	add.s64 	%rd76, %rd1, %rd75;
	ld.global.u32 	%r154, [%rd76];
	mad.lo.s32 	%r155, %r154, %r152, %r151;
	ld.global.u32 	%r156, [%rd69+12];
	ld.global.u32 	%r157, [%rd70+12];
	mul.wide.s32 	%rd77, %r157, 4;
	add.s64 	%rd78, %rd1, %rd77;
	ld.global.u32 	%r158, [%rd78];
	mad.lo.s32 	%r177, %r158, %r156, %r155;
	add.s32 	%r166, %r166, 4;
$L__BB0_11:
	setp.eq.s32 	%p9, %r22, 0;
	@%p9 bra 	$L__BB0_14;
	neg.s32 	%r174, %r22;
$L__BB0_13:
	.pragma "nounroll";
	mul.wide.s32 	%rd79, %r166, 4;
	add.s64 	%rd80, %rd2, %rd79;
	add.s64 	%rd81, %rd3, %rd79;
	ld.global.u32 	%r159, [%rd81];
	ld.global.u32 	%r160, [%rd80];
	mul.wide.s32 	%rd82, %r160, 4;
	add.s64 	%rd83, %rd1, %rd82;
	ld.global.u32 	%r161, [%rd83];
	mad.lo.s32 	%r177, %r161, %r159, %r177;
	add.s32 	%r166, %r166, 1;
	add.s32 	%r174, %r174, 1;
	setp.ne.s32 	%p10, %r174, 0;
	@%p10 bra 	$L__BB0_13;
$L__BB0_14:
	cvta.to.global.u64 	%rd84, %rd7;
	add.s64 	%rd86, %rd84, %rd12;
	st.global.u32 	[%rd86], %r177;
$L__BB0_15:
	ret;

}


// ===== COMPILED SASS (sm_100) =====

	.target	sm_100

	.elftype	@"ET_EXEC"


//--------------------- .note.nv.tkinfo           --------------------------
	.section	.note.nv.tkinfo,"",@"SHT_NOTE"
	.sectionflags	@"SHF_NOTE_NV_TKINFO"
	.tkinfo
        /*0018*/ 	.word	0x00000002
        /*0030*/ 	.string	""
        /*0030*/ 	.string	"ptxas"
        /*0030*/ 	.string	"Cuda compilation tools, release 13.0, V13.0.88"
        /*0030*/ 	.string	"Build cuda_13.0.r13.0/compiler.36424714_0"
        /*0030*/ 	.string	"-arch sm_100 -m 64 "



//--------------------- .note.nv.cuinfo           --------------------------
	.section	.note.nv.cuinfo,"",@"SHT_NOTE"
	.sectionflags	@"SHF_NOTE_NV_CUINFO"
        /*0018*/ 	.short	0x0002
        /*001a*/ 	.short	0x0064
        /*001c*/ 	.short	0x0082
	.zero		2


//--------------------- .nv.info                  --------------------------
	.section	.nv.info,"",@"SHT_CUDA_INFO"
	.align	4


	//----- nvinfo : EIATTR_REGCOUNT
	.align		4
        /*0000*/ 	.byte	0x04, 0x2f
        /*0002*/ 	.short	(.L_1 - .L_0)
	.align		4
.L_0:
        /*0004*/ 	.word	index@(_Z4spmvPiS_S_S_S_i)
        /*0008*/ 	.word	0x00000020


	//----- nvinfo : EIATTR_FRAME_SIZE
	.align		4
.L_1:
        /*000c*/ 	.byte	0x04, 0x11
        /*000e*/ 	.short	(.L_3 - .L_2)
	.align		4
.L_2:
        /*0010*/ 	.word	index@(_Z4spmvPiS_S_S_S_i)
        /*0014*/ 	.word	0x00000000


	//----- nvinfo : EIATTR_MIN_STACK_SIZE
	.align		4
.L_3:
        /*0018*/ 	.byte	0x04, 0x12
        /*001a*/ 	.short	(.L_5 - .L_4)
	.align		4
.L_4:
        /*001c*/ 	.word	index@(_Z4spmvPiS_S_S_S_i)
        /*0020*/ 	.word	0x00000000
.L_5:


//--------------------- .nv.compat                --------------------------
	.section	.nv.compat,"",@"SHT_CUDA_COMPAT_INFO"
	.align	4
        /*0000*/ 	.byte	0x02, 0x09, 0x00, 0x00, 0x02, 0x02, 0x01, 0x00, 0x02, 0x05, 0x05, 0x00, 0x03, 0x07, 0x01, 0x01
        /*0010*/ 	.byte	0x02, 0x03, 0x00, 0x00, 0x02, 0x06, 0x01, 0x00, 0x04, 0x0b, 0x08, 0x00, 0x09, 0x00, 0x00, 0x00
        /*0020*/ 	.byte	0x00, 0x00, 0x00, 0x00


//--------------------- .nv.info._Z4spmvPiS_S_S_S_i --------------------------
	.section	.nv.info._Z4spmvPiS_S_S_S_i,"",@"SHT_CUDA_INFO"
	.sectionflags	@""
	.align	4


	//----- nvinfo : EIATTR_CUDA_API_VERSION
	.align		4
        /*0000*/ 	.byte	0x04, 0x37
        /*0002*/ 	.short	(.L_7 - .L_6)
.L_6:
        /*0004*/ 	.word	0x00000082


	//----- nvinfo : EIATTR_KPARAM_INFO
	.align		4
.L_7:
        /*0008*/ 	.byte	0x04, 0x17
        /*000a*/ 	.short	(.L_9 - .L_8)
.L_8:
        /*000c*/ 	.word	0x00000000
        /*0010*/ 	.short	0x0005
        /*0012*/ 	.short	0x0028
        /*0014*/ 	.byte	0x00, 0xf0, 0x11, 0x00


	//----- nvinfo : EIATTR_KPARAM_INFO
	.align		4
.L_9:
        /*0018*/ 	.byte	0x04, 0x17
        /*001a*/ 	.short	(.L_11 - .L_10)
.L_10:
        /*001c*/ 	.word	0x00000000
        /*0020*/ 	.short	0x0004
        /*0022*/ 	.short	0x0020
        /*0024*/ 	.byte	0x00, 0xf5, 0x21, 0x00


	//----- nvinfo : EIATTR_KPARAM_INFO
	.align		4
.L_11:
        /*0028*/ 	.byte	0x04, 0x17
        /*002a*/ 	.short	(.L_13 - .L_12)
.L_12:
        /*002c*/ 	.word	0x00000000
        /*0030*/ 	.short	0x0003
        /*0032*/ 	.short	0x0018
        /*0034*/ 	.byte	0x00, 0xf5, 0x21, 0x00


	//----- nvinfo : EIATTR_KPARAM_INFO
	.align		4
.L_13:
        /*0038*/ 	.byte	0x04, 0x17
        /*003a*/ 	.short	(.L_15 - .L_14)
.L_14:
        /*003c*/ 	.word	0x00000000
        /*0040*/ 	.short	0x0002
        /*0042*/ 	.short	0x0010
        /*0044*/ 	.byte	0x00, 0xf5, 0x21, 0x00


	//----- nvinfo : EIATTR_KPARAM_INFO
	.align		4
.L_15:
        /*0048*/ 	.byte	0x04, 0x17
        /*004a*/ 	.short	(.L_17 - .L_16)
.L_16:
        /*004c*/ 	.word	0x00000000
        /*0050*/ 	.short	0x0001
        /*0052*/ 	.short	0x0008
        /*0054*/ 	.byte	0x00, 0xf5, 0x21, 0x00


	//----- nvinfo : EIATTR_KPARAM_INFO
	.align		4
.L_17:
        /*0058*/ 	.byte	0x04, 0x17
        /*005a*/ 	.short	(.L_19 - .L_18)
.L_18:
        /*005c*/ 	.word	0x00000000
        /*0060*/ 	.short	0x0000
        /*0062*/ 	.short	0x0000
        /*0064*/ 	.byte	0x00, 0xf5, 0x21, 0x00


	//----- nvinfo : EIATTR_SPARSE_MMA_MASK
	.align		4
.L_19:
        /*0068*/ 	.byte	0x03, 0x50
        /*006a*/ 	.short	0x0000


	//----- nvinfo : EIATTR_MAXREG_COUNT
	.align		4
        /*006c*/ 	.byte	0x03, 0x1b
        /*006e*/ 	.short	0x00ff


	//----- nvinfo : EIATTR_MERCURY_ISA_VERSION
	.align		4
        /*0070*/ 	.byte	0x03, 0x5f
        /*0072*/ 	.short	0x0101


	//----- nvinfo : EIATTR_VRC_CTA_INIT_COUNT
	.align		4
        /*0074*/ 	.byte	0x02, 0x4a
	.zero		1
	.zero		1


	//----- nvinfo : EIATTR_EXIT_INSTR_OFFSETS
	.align		4
        /*0078*/ 	.byte	0x04, 0x1c
        /*007a*/ 	.short	(.L_21 - .L_20)


	//   ....[0]....
.L_20:
        /*007c*/ 	.word	0x00000070


	//   ....[1]....
        /*0080*/ 	.word	0x00000e60


	//----- nvinfo : EIATTR_CRS_STACK_SIZE
	.align		4
.L_21:
        /*0084*/ 	.byte	0x04, 0x1e
        /*0086*/ 	.short	(.L_23 - .L_22)
.L_22:
        /*0088*/ 	.word	0x00000000


	//----- nvinfo : EIATTR_CBANK_PARAM_SIZE
	.align		4
.L_23:
        /*008c*/ 	.byte	0x03, 0x19
        /*008e*/ 	.short	0x002c


	//----- nvinfo : EIATTR_PARAM_CBANK
	.align		4
        /*0090*/ 	.byte	0x04, 0x0a
        /*0092*/ 	.short	(.L_25 - .L_24)
	.align		4
.L_24:
        /*0094*/ 	.word	index@(.nv.constant0._Z4spmvPiS_S_S_S_i)
        /*0098*/ 	.short	0x0380
        /*009a*/ 	.short	0x002c


	//----- nvinfo : EIATTR_SW_WAR
	.align		4
.L_25:
        /*009c*/ 	.byte	0x04, 0x36
        /*009e*/ 	.short	(.L_27 - .L_26)
.L_26:
        /*00a0*/ 	.word	0x00000008
.L_27:


//--------------------- .nv.callgraph             --------------------------
	.section	.nv.callgraph,"",@"SHT_CUDA_CALLGRAPH"
	.align	4
	.sectionentsize	8
	.align		4
        /*0000*/ 	.word	0x00000000
	.align		4
        /*0004*/ 	.word	0xffffffff
	.align		4
        /*0008*/ 	.word	0x00000000
	.align		4
        /*000c*/ 	.word	0xfffffffe
	.align		4
        /*0010*/ 	.word	0x00000000
	.align		4
        /*0014*/ 	.word	0xfffffffd
	.align		4
        /*0018*/ 	.word	0x00000000
	.align		4
        /*001c*/ 	.word	0xfffffffc


//--------------------- .text._Z4spmvPiS_S_S_S_i  --------------------------
	.section	.text._Z4spmvPiS_S_S_S_i,"ax",@progbits
	.align	128
        .global         _Z4spmvPiS_S_S_S_i
        .type           _Z4spmvPiS_S_S_S_i,@function
        .size           _Z4spmvPiS_S_S_S_i,(.L_x_11 - _Z4spmvPiS_S_S_S_i)
        .other          _Z4spmvPiS_S_S_S_i,@"STO_CUDA_ENTRY STV_DEFAULT"
_Z4spmvPiS_S_S_S_i:
.text._Z4spmvPiS_S_S_S_i:
[----:B------:R-:W-:Y:S01]  /*0000*/  LDC R1, c[0x0][0x37c] ;  /* 0x0000df00ff017b82 */ /* 0x000fe20000000800 */
[----:B------:R-:W0:Y:S01]  /*0010*/  S2R R0, SR_CTAID.X ;  /* 0x0000000000007919 */ /* 0x000e220000002500 */
[----:B------:R-:W0:Y:S01]  /*0020*/  LDCU UR4, c[0x0][0x360] ;  /* 0x00006c00ff0477ac */ /* 0x000e220008000800 */
[----:B------:R-:W0:Y:S01]  /*0030*/  S2R R3, SR_TID.X ;  /* 0x0000000000037919 */ /* 0x000e220000002100 */
[----:B------:R-:W1:Y:S01]  /*0040*/  LDCU UR5, c[0x0][0x3a8] ;  /* 0x00007500ff0577ac */ /* 0x000e620008000800 */
[----:B0-----:R-:W-:-:S05]  /*0050*/  IMAD R0, R0, UR4, R3 ;  /* 0x0000000400007c24 */ /* 0x001fca000f8e0203 */
[----:B-1----:R-:W-:-:S13]  /*0060*/  ISETP.GE.AND P0, PT, R0, UR5, PT ;  /* 0x0000000500007c0c */ /* 0x002fda000bf06270 */
[----:B------:R-:W-:Y:S05]  /*0070*/  @P0 EXIT ;  /* 0x000000000000094d */ /* 0x000fea0003800000 */
[----:B------:R-:W0:Y:S01]  /*0080*/  LDC.64 R2, c[0x0][0x380] ;  /* 0x0000e000ff027b82 */ /* 0x000e220000000a00 */
[----:B------:R-:W1:Y:S01]  /*0090*/  LDCU.64 UR4, c[0x0][0x358] ;  /* 0x00006b00ff0477ac */ /* 0x000e620008000a00 */
[----:B0-----:R-:W-:-:S05]  /*00a0*/  IMAD.WIDE R2, R0, 0x4, R2 ;  /* 0x0000000400027825 */ /* 0x001fca00078e0202 */
[----:B-1----:R-:W2:Y:S04]  /*00b0*/  LDG.E R4, desc[UR4][R2.64] ;  /* 0x0000000402047981 */ /* 0x002ea8000c1e1900 */
[----:B------:R-:W2:Y:S01]  /*00c0*/  LDG.E R5, desc[UR4][R2.64+0x4] ;  /* 0x0000040402057981 */ /* 0x000ea2000c1e1900 */
[----:B------:R-:W-:Y:S01]  /*00d0*/  BSSY.RECONVERGENT B0, `(.L_x_0) ;  /* 0x00000d5000007945 */ /* 0x000fe20003800200 */
[----:B------:R-:W-:Y:S01]  /*00e0*/  HFMA2 R22, -RZ, RZ, 0, 0 ;  /* 0x00000000ff167431 */ /* 0x000fe200000001ff */
[----:B--2---:R-:W-:-:S13]  /*00f0*/  ISETP.GE.AND P0, PT, R4, R5, PT ;  /* 0x000000050400720c */ /* 0x004fda0003f06270 */
[----:B------:R-:W-:Y:S05]  /*0100*/  @P0 BRA `(.L_x_1) ;  /* 0x0000000c00440947 */ /* 0x000fea0003800000 */
[----:B------:R-:W-:Y:S01]  /*0110*/  MOV R3, R4 ;  /* 0x0000000400037202 */ /* 0x000fe20000000f00 */
[----:B------:R-:W-:Y:S01]  /*0120*/  BSSY.RECONVERGENT B1, `(.L_x_2) ;  /* 0x0000069000017945 */ /* 0x000fe20003800200 */
[----:B------:R-:W-:Y:S02]  /*0130*/  MOV R22, RZ ;  /* 0x000000ff00167202 */ /* 0x000fe40000000f00 */
[----:B------:R-:W-:-:S04]  /*0140*/  VIADDMNMX R2, R3, 0x1, R5, !PT ;  /* 0x0000000103027846 */ /* 0x000fc80007800105 */
[CC--:B------:R-:W-:Y:S02]  /*0150*/  IADD3 R4, PT, PT, -R3.reuse, R2.reuse, RZ ;  /* 0x0000000203047210 */ /* 0x0c0fe40007ffe1ff */
[----:B------:R-:W-:Y:S02]  /*0160*/  IADD3 R2, PT, PT, R3, -R2, RZ ;  /* 0x8000000203027210 */ /* 0x000fe40007ffe0ff */
[----:B------:R-:W-:Y:S02]  /*0170*/  LOP3.LUT R5, R4, 0xf, RZ, 0xc0, !PT ;  /* 0x0000000f04057812 */ /* 0x000fe400078ec0ff */
[----:B------:R-:W-:Y:S02]  /*0180*/  ISETP.GT.U32.AND P1, PT, R2, -0x10, PT ;  /* 0xfffffff00200780c */ /* 0x000fe40003f24070 */
[----:B------:R-:W-:-:S11]  /*0190*/  ISETP.NE.AND P0, PT, R5, RZ, PT ;  /* 0x000000ff0500720c */ /* 0x000fd60003f05270 */
[----:B------:R-:W-:Y:S05]  /*01a0*/  @P1 BRA `(.L_x_3) ;  /* 0x0000000400801947 */ /* 0x000fea0003800000 */
[----:B------:R-:W0:Y:S01]  /*01b0*/  LDC.64 R12, c[0x0][0x390] ;  /* 0x0000e400ff0c7b82 */ /* 0x000e220000000a00 */
[----:B------:R-:W-:Y:S02]  /*01c0*/  LOP3.LUT R2, R4, 0xfffffff0, RZ, 0xc0, !PT ;  /* 0xfffffff004027812 */ /* 0x000fe400078ec0ff */
[----:B------:R-:W-:Y:S02]  /*01d0*/  MOV R22, RZ ;  /* 0x000000ff00167202 */ /* 0x000fe40000000f00 */
[----:B------:R-:W-:-:S03]  /*01e0*/  IADD3 R2, PT, PT, -R2, RZ, RZ ;  /* 0x000000ff02027210 */ /* 0x000fc60007ffe1ff */
[----:B------:R-:W1:Y:S01]  /*01f0*/  LDC.64 R14, c[0x0][0x388] ;  /* 0x0000e200ff0e7b82 */ /* 0x000e620000000a00 */
[----:B0-----:R-:W-:-:S04]  /*0200*/  IADD3 R12, P1, PT, R12, 0x20, RZ ;  /* 0x000000200c0c7810 */ /* 0x001fc80007f3e0ff */
[----:B------:R-:W-:Y:S02]  /*0210*/  IADD3.X R13, PT, PT, RZ, R13, RZ, P1, !PT ;  /* 0x0000000dff0d7210 */ /* 0x000fe40000ffe4ff */
[----:B-1----:R-:W-:-:S04]  /*0220*/  IADD3 R14, P2, PT, R14, 0x20, RZ ;  /* 0x000000200e0e7810 */ /* 0x002fc80007f5e0ff */
[----:B------:R-:W-:-:S09]  /*0230*/  IADD3.X R15, PT, PT, RZ, R15, RZ, P2, !PT ;  /* 0x0000000fff0f7210 */ /* 0x000fd200017fe4ff */
.L_x_4:
[C---:B------:R-:W-:Y:S01]  /*0240*/  IMAD.WIDE R20, R3.reuse, 0x4, R14 ;  /* 0x0000000403147825 */ /* 0x040fe200078e020e */
[----:B------:R-:W0:Y:S04]  /*0250*/  LDC.64 R16, c[0x0][0x398] ;  /* 0x0000e600ff107b82 */ /* 0x000e280000000a00 */
[----:B------:R-:W0:Y:S04]  /*0260*/  LDG.E R19, desc[UR4][R20.64+-0x20] ;  /* 0xffffe00414137981 */ /* 0x000e28000c1e1900 */
[----:B------:R-:W2:Y:S04]  /*0270*/  LDG.E R29, desc[UR4][R20.64+-0x1c] ;  /* 0xffffe404141d7981 */ /* 0x000ea8000c1e1900 */
[----:B------:R-:W3:Y:S01]  /*0280*/  LDG.E R9, desc[UR4][R20.64+-0x18] ;  /* 0xffffe80414097981 */ /* 0x000ee2000c1e1900 */
[----:B------:R-:W-:-:S03]  /*0290*/  IMAD.WIDE R26, R3, 0x4, R12 ;  /* 0x00000004031a7825 */ /* 0x000fc600078e020c */
[----:B------:R-:W4:Y:S04]  /*02a0*/  LDG.E R7, desc[UR4][R20.64+-0x14] ;  /* 0xffffec0414077981 */ /* 0x000f28000c1e1900 */
[----:B------:R-:W5:Y:S04]  /*02b0*/  LDG.E R25, desc[UR4][R26.64+-0x1c] ;  /* 0xffffe4041a197981 */ /* 0x000f68000c1e1900 */
[----:B------:R-:W5:Y:S04]  /*02c0*/  LDG.E R24, desc[UR4][R20.64+-0x10] ;  /* 0xfffff00414187981 */ /* 0x000f68000c1e1900 */
[----:B------:R-:W5:Y:S04]  /*02d0*/  LDG.E R23, desc[UR4][R20.64+-0xc] ;  /* 0xfffff40414177981 */ /* 0x000f68000c1e1900 */
[----:B------:R-:W5:Y:S01]  /*02e0*/  LDG.E R11, desc[UR4][R26.64+-0x18] ;  /* 0xffffe8041a0b7981 */ /* 0x000f62000c1e1900 */
[----:B0-----:R-:W-:-:S06]  /*02f0*/  IMAD.WIDE R18, R19, 0x4, R16 ;  /* 0x0000000413127825 */ /* 0x001fcc00078e0210 */
[----:B------:R-:W5:Y:S04]  /*0300*/  LDG.E R18, desc[UR4][R18.64] ;  /* 0x0000000412127981 */ /* 0x000f68000c1e1900 */
[----:B------:R-:W5:Y:S01]  /*0310*/  LDG.E R19, desc[UR4][R26.64+-0x20] ;  /* 0xffffe0041a137981 */ /* 0x000f62000c1e1900 */
[----:B--2---:R-:W-:-:S05]  /*0320*/  IMAD.WIDE R28, R29, 0x4, R16 ;  /* 0x000000041d1c7825 */ /* 0x004fca00078e0210 */
[----:B------:R-:W2:Y:S01]  /*0330*/  LDG.E R10, desc[UR4][R28.64] ;  /* 0x000000041c0a7981 */ /* 0x000ea2000c1e1900 */
[----:B---3--:R-:W-:-:S06]  /*0340*/  IMAD.WIDE R8, R9, 0x4, R16 ;  /* 0x0000000409087825 */ /* 0x008fcc00078e0210 */
[----:B------:R-:W3:Y:S01]  /*0350*/  LDG.E R8, desc[UR4][R8.64] ;  /* 0x0000000408087981 */ /* 0x000ee2000c1e1900 */
[----:B----4-:R-:W-:-:S03]  /*0360*/  IMAD.WIDE R6, R7, 0x4, R16 ;  /* 0x0000000407067825 */ /* 0x010fc600078e0210 */
[----:B------:R-:W4:Y:S04]  /*0370*/  LDG.E R29, desc[UR4][R20.64+-0x8] ;  /* 0xfffff804141d7981 */ /* 0x000f28000c1e1900 */
[----:B------:R-:W4:Y:S04]  /*0380*/  LDG.E R6, desc[UR4][R6.64] ;  /* 0x0000000406067981 */ /* 0x000f28000c1e1900 */
[----:B------:R-:W4:Y:S04]  /*0390*/  LDG.E R9, desc[UR4][R20.64+-0x4] ;  /* 0xfffffc0414097981 */ /* 0x000f28000c1e1900 */
[----:B------:R-:W4:Y:S01]  /*03a0*/  LDG.E R7, desc[UR4][R20.64] ;  /* 0x0000000414077981 */ /* 0x000f22000c1e1900 */
[----:B-----5:R-:W-:-:S03]  /*03b0*/  IMAD R18, R19, R18, R22 ;  /* 0x0000001213127224 */ /* 0x020fc600078e0216 */
[----:B------:R-:W5:Y:S01]  /*03c0*/  LDG.E R19, desc[UR4][R26.64+-0x14] ;  /* 0xffffec041a137981 */ /* 0x000f62000c1e1900 */
[----:B--2---:R-:W-:Y:S02]  /*03d0*/  IMAD R10, R25, R10, R18 ;  /* 0x0000000a190a7224 */ /* 0x004fe400078e0212 */
[--C-:B------:R-:W-:Y:S01]  /*03e0*/  IMAD.WIDE R24, R24, 0x4, R16.reuse ;  /* 0x0000000418187825 */ /* 0x100fe200078e0210 */
[----:B------:R-:W2:Y:S05]  /*03f0*/  LDG.E R18, desc[UR4][R26.64+-0x10] ;  /* 0xfffff0041a127981 */ /* 0x000eaa000c1e1900 */
[----:B------:R-:W2:Y:S01]  /*0400*/  LDG.E R25, desc[UR4][R24.64] ;  /* 0x0000000418197981 */ /* 0x000ea2000c1e1900 */
[----:B------:R-:W-:-:S04]  /*0410*/  IMAD.WIDE R22, R23, 0x4, R16 ;  /* 0x0000000417167825 */ /* 0x000fc800078e0210 */
[----:B---3--:R-:W-:Y:S02]  /*0420*/  IMAD R8, R11, R8, R10 ;  /* 0x000000080b087224 */ /* 0x008fe400078e020a */
[----:B------:R-:W3:Y:S04]  /*0430*/  LDG.E R11, desc[UR4][R20.64+0x4] ;  /* 0x00000404140b7981 */ /* 0x000ee8000c1e1900 */
[----:B------:R-:W3:Y:S01]  /*0440*/  LDG.E R23, desc[UR4][R22.64] ;  /* 0x0000000416177981 */ /* 0x000ee2000c1e1900 */
[----:B----4-:R-:W-:-:S03]  /*0450*/  IMAD.WIDE R28, R29, 0x4, R16 ;  /* 0x000000041d1c7825 */ /* 0x010fc600078e0210 */
[----:B------:R-:W4:Y:S04]  /*0460*/  LDG.E R24, desc[UR4][R26.64+0x4] ;  /* 0x000004041a187981 */ /* 0x000f28000c1e1900 */
[----:B------:R-:W4:Y:S01]  /*0470*/  LDG.E R22, desc[UR4][R26.64+-0xc] ;  /* 0xfffff4041a167981 */ /* 0x000f22000c1e1900 */
[----:B-----5:R-:W-:-:S03]  /*0480*/  IMAD R6, R19, R6, R8 ;  /* 0x0000000613067224 */ /* 0x020fc600078e0208 */
[----:B------:R-:W5:Y:S01]  /*0490*/  LDG.E R19, desc[UR4][R28.64] ;  /* 0x000000041c137981 */ /* 0x000f62000c1e1900 */
[----:B------:R-:W-:-:S06]  /*04a0*/  IMAD.WIDE R8, R9, 0x4, R16 ;  /* 0x0000000409087825 */ /* 0x000fcc00078e0210 */
[----:B------:R-:W5:Y:S04]  /*04b0*/  LDG.E R8, desc[UR4][R8.64] ;  /* 0x0000000408087981 */ /* 0x000f68000c1e1900 */
[----:B------:R-:W5:Y:S01]  /*04c0*/  LDG.E R28, desc[UR4][R26.64+-0x8] ;  /* 0xfffff8041a1c7981 */ /* 0x000f62000c1e1900 */
[----:B--2---:R-:W-:-:S03]  /*04d0*/  IMAD R18, R18, R25, R6 ;  /* 0x0000001912127224 */ /* 0x004fc600078e0206 */
[----:B------:R-:W2:Y:S04]  /*04e0*/  LDG.E R29, desc[UR4][R20.64+0x1c] ;  /* 0x00001c04141d7981 */ /* 0x000ea8000c1e1900 */
[----:B------:R-:W2:Y:S01]  /*04f0*/  LDG.E R9, desc[UR4][R26.64+-0x4] ;  /* 0xfffffc041a097981 */ /* 0x000ea2000c1e1900 */
[----:B------:R-:W-:-:S03]  /*0500*/  IMAD.WIDE R6, R7, 0x4, R16 ;  /* 0x0000000407067825 */ /* 0x000fc600078e0210 */
[----:B------:R-:W2:Y:S01]  /*0510*/  LDG.E R25, desc[UR4][R20.64+0x14] ;  /* 0x0000140414197981 */ /* 0x000ea2000c1e1900 */
[----:B---3--:R-:W-:-:S03]  /*0520*/  IMAD.WIDE R10, R11, 0x4, R16 ;  /* 0x000000040b0a7825 */ /* 0x008fc600078e0210 */
[----:B------:R-:W3:Y:S01]  /*0530*/  LDG.E R6, desc[UR4][R6.64] ;  /* 0x0000000406067981 */ /* 0x000ee2000c1e1900 */
[----:B----4-:R-:W-:-:S03]  /*0540*/  IMAD R23, R22, R23, R18 ;  /* 0x0000001716177224 */ /* 0x010fc600078e0212 */
[----:B------:R-:W4:Y:S04]  /*0550*/  LDG.E R10, desc[UR4][R10.64] ;  /* 0x000000040a0a7981 */ /* 0x000f28000c1e1900 */
[----:B------:R-:W3:Y:S04]  /*0560*/  LDG.E R22, desc[UR4][R20.64+0x8] ;  /* 0x0000080414167981 */ /* 0x000ee8000c1e1900 */
[----:B------:R-:W4:Y:S04]  /*0570*/  LDG.E R7, desc[UR4][R26.64] ;  /* 0x000000041a077981 */ /* 0x000f28000c1e1900 */
[----:B------:R-:W4:Y:S04]  /*0580*/  LDG.E R18, desc[UR4][R20.64+0xc] ;  /* 0x00000c0414127981 */ /* 0x000f28000c1e1900 */
[----:B------:R-:W4:Y:S01]  /*0590*/  LDG.E R11, desc[UR4][R26.64+0x18] ;  /* 0x000018041a0b7981 */ /* 0x000f22000c1e1900 */
[----:B-----5:R-:W-:-:S03]  /*05a0*/  IMAD R19, R28, R19, R23 ;  /* 0x000000131c137224 */ /* 0x020fc600078e0217 */
[----:B------:R-:W5:Y:S01]  /*05b0*/  LDG.E R23, desc[UR4][R20.64+0x10] ;  /* 0x0000100414177981 */ /* 0x000f62000c1e1900 */
[----:B--2---:R-:W-:-:S03]  /*05c0*/  IMAD R8, R9, R8, R19 ;  /* 0x0000000809087224 */ /* 0x004fc600078e0213 */
[----:B------:R3:W2:Y:S04]  /*05d0*/  LDG.E R19, desc[UR4][R20.64+0x18] ;  /* 0x0000180414137981 */ /* 0x0006a8000c1e1900 */
[----:B------:R-:W2:Y:S01]  /*05e0*/  LDG.E R9, desc[UR4][R26.64+0x10] ;  /* 0x000010041a097981 */ /* 0x000ea2000c1e1900 */
[----:B---3--:R-:W-:-:S04]  /*05f0*/  IMAD.WIDE R20, R22, 0x4, R16 ;  /* 0x0000000416147825 */ /* 0x008fc800078e0210 */
[----:B----4-:R-:W-:Y:S02]  /*0600*/  IMAD R7, R7, R6, R8 ;  /* 0x0000000607077224 */ /* 0x010fe400078e0208 */
[----:B------:R-:W3:Y:S02]  /*0610*/  LDG.E R8, desc[UR4][R26.64+0xc] ;  /* 0x00000c041a087981 */ /* 0x000ee4000c1e1900 */
[----:B------:R-:W-:Y:S02]  /*0620*/  IMAD R6, R24, R10, R7 ;  /* 0x0000000a18067224 */ /* 0x000fe400078e0207 */
[----:B------:R-:W4:Y:S04]  /*0630*/  LDG.E R7, desc[UR4][R26.64+0x8] ;  /* 0x000008041a077981 */ /* 0x000f28000c1e1900 */
[----:B------:R-:W3:Y:S04]  /*0640*/  LDG.E R10, desc[UR4][R26.64+0x14] ;  /* 0x000014041a0a7981 */ /* 0x000ee8000c1e1900 */
[----:B------:R-:W3:Y:S01]  /*0650*/  LDG.E R26, desc[UR4][R26.64+0x1c] ;  /* 0x00001c041a1a7981 */ /* 0x000ee2000c1e1900 */
[----:B------:R-:W-:-:S06]  /*0660*/  IMAD.WIDE R24, R25, 0x4, R16 ;  /* 0x0000000419187825 */ /* 0x000fcc00078e0210 */
[----:B------:R-:W3:Y:S04]  /*0670*/  LDG.E R25, desc[UR4][R24.64] ;  /* 0x0000000418197981 */ /* 0x000ee8000c1e1900 */
[----:B------:R0:W4:Y:S02]  /*0680*/  LDG.E R27, desc[UR4][R20.64] ;  /* 0x00000004141b7981 */ /* 0x000124000c1e1900 */
[----:B0-----:R-:W-:-:S06]  /*0690*/  IMAD.WIDE R20, R18, 0x4, R16 ;  /* 0x0000000412147825 */ /* 0x001fcc00078e0210 */
[----:B------:R-:W3:Y:S01]  /*06a0*/  LDG.E R21, desc[UR4][R20.64] ;  /* 0x0000000414157981 */ /* 0x000ee2000c1e1900 */
[----:B-----5:R-:W-:-:S06]  /*06b0*/  IMAD.WIDE R22, R23, 0x4, R16 ;  /* 0x0000000417167825 */ /* 0x020fcc00078e0210 */
[----:B------:R-:W5:Y:S01]  /*06c0*/  LDG.E R22, desc[UR4][R22.64] ;  /* 0x0000000416167981 */ /* 0x000f62000c1e1900 */
[----:B--2---:R-:W-:-:S04]  /*06d0*/  IMAD.WIDE R18, R19, 0x4, R16 ;  /* 0x0000000413127825 */ /* 0x004fc800078e0210 */
[----:B------:R-:W-:Y:S02]  /*06e0*/  IMAD.WIDE R16, R29, 0x4, R16 ;  /* 0x000000041d107825 */ /* 0x000fe400078e0210 */
[----:B------:R-:W2:Y:S04]  /*06f0*/  LDG.E R18, desc[UR4][R18.64] ;  /* 0x0000000412127981 */ /* 0x000ea8000c1e1900 */
[----:B------:R-:W2:Y:S01]  /*0700*/  LDG.E R16, desc[UR4][R16.64] ;  /* 0x0000000410107981 */ /* 0x000ea2000c1e1900 */
[----:B------:R-:W-:-:S04]  /*0710*/  IADD3 R2, PT, PT, R2, 0x10, RZ ;  /* 0x0000001002027810 */ /* 0x000fc80007ffe0ff */
[----:B------:R-:W-:Y:S02]  /*0720*/  ISETP.NE.AND P1, PT, R2, RZ, PT ;  /* 0x000000ff0200720c */ /* 0x000fe40003f25270 */
[----:B------:R-:W-:Y:S01]  /*0730*/  IADD3 R3, PT, PT, R3, 0x10, RZ ;  /* 0x0000001003037810 */ /* 0x000fe20007ffe0ff */
[----:B----4-:R-:W-:-:S04]  /*0740*/  IMAD R6, R7, R27, R6 ;  /* 0x0000001b07067224 */ /* 0x010fc800078e0206 */
[----:B---3--:R-:W-:-:S04]  /*0750*/  IMAD R6, R8, R21, R6 ;  /* 0x0000001508067224 */ /* 0x008fc800078e0206 */
[----:B-----5:R-:W-:-:S04]  /*0760*/  IMAD R6, R9, R22, R6 ;  /* 0x0000001609067224 */ /* 0x020fc800078e0206 */
[----:B------:R-:W-:-:S04]  /*0770*/  IMAD R6, R10, R25, R6 ;  /* 0x000000190a067224 */ /* 0x000fc800078e0206 */
[----:B--2---:R-:W-:-:S04]  /*0780*/  IMAD R11, R11, R18, R6 ;  /* 0x000000120b0b7224 */ /* 0x004fc800078e0206 */
[----:B------:R-:W-:Y:S01]  /*0790*/  IMAD R22, R26, R16, R11 ;  /* 0x000000101a167224 */ /* 0x000fe200078e020b */
[----:B------:R-:W-:Y:S06]  /*07a0*/  @P1 BRA `(.L_x_4) ;  /* 0xfffffff800a41947 */ /* 0x000fec000383ffff */
.L_x_3:
[----:B------:R-:W-:Y:S05]  /*07b0*/  BSYNC.RECONVERGENT B1 ;  /* 0x0000000000017941 */ /* 0x000fea0003800200 */
.L_x_2:
[----:B------:R-:W-:Y:S05]  /*07c0*/  @!P0 BRA `(.L_x_1) ;  /* 0x0000000400948947 */ /* 0x000fea0003800000 */
[----:B------:R-:W-:Y:S01]  /*07d0*/  ISETP.GE.U32.AND P0, PT, R5, 0x8, PT ;  /* 0x000000080500780c */ /* 0x000fe20003f06070 */
[----:B------:R-:W-:Y:S01]  /*07e0*/  BSSY.RECONVERGENT B1, `(.L_x_5) ;  /* 0x0000032000017945 */ /* 0x000fe20003800200 */
[----:B------:R-:W-:-:S04]  /*07f0*/  LOP3.LUT R25, R4, 0x7, RZ, 0xc0, !PT ;  /* 0x0000000704197812 */ /* 0x000fc800078ec0ff */
[----:B------:R-:W-:-:S07]  /*0800*/  ISETP.NE.AND P1, PT, R25, RZ, PT ;  /* 0x000000ff1900720c */ /* 0x000fce0003f25270 */
[----:B------:R-:W-:Y:S06]  /*0810*/  @!P0 BRA `(.L_x_6) ;  /* 0x0000000000b88947 */ /* 0x000fec0003800000 */
[----:B------:R-:W0:Y:S08]  /*0820*/  LDC.64 R18, c[0x0][0x388] ;  /* 0x0000e200ff127b82 */ /* 0x000e300000000a00 */
[----:B------:R-:W1:Y:S08]  /*0830*/  LDC.64 R8, c[0x0][0x398] ;  /* 0x0000e600ff087b82 */ /* 0x000e700000000a00 */
[----:B------:R-:W2:Y:S01]  /*0840*/  LDC.64 R6, c[0x0][0x390] ;  /* 0x0000e400ff067b82 */ /* 0x000ea20000000a00 */
[----:B0-----:R-:W-:-:S05]  /*0850*/  IMAD.WIDE R18, R3, 0x4, R18 ;  /* 0x0000000403127825 */ /* 0x001fca00078e0212 */
[----:B------:R-:W1:Y:S04]  /*0860*/  LDG.E R29, desc[UR4][R18.64] ;  /* 0x00000004121d7981 */ /* 0x000e68000c1e1900 */
[----:B------:R-:W3:Y:S04]  /*0870*/  LDG.E R27, desc[UR4][R18.64+0x4] ;  /* 0x00000404121b7981 */ /* 0x000ee8000c1e1900 */
[----:B------:R-:W4:Y:S04]  /*0880*/  LDG.E R23, desc[UR4][R18.64+0x8] ;  /* 0x0000080412177981 */ /* 0x000f28000c1e1900 */
[----:B------:R-:W5:Y:S04]  /*0890*/  LDG.E R11, desc[UR4][R18.64+0xc] ;  /* 0x00000c04120b7981 */ /* 0x000f68000c1e1900 */
[----:B------:R-:W5:Y:S04]  /*08a0*/  LDG.E R13, desc[UR4][R18.64+0x10] ;  /* 0x00001004120d7981 */ /* 0x000f68000c1e1900 */
[----:B------:R-:W5:Y:S04]  /*08b0*/  LDG.E R15, desc[UR4][R18.64+0x14] ;  /* 0x00001404120f7981 */ /* 0x000f68000c1e1900 */
[----:B------:R-:W5:Y:S04]  /*08c0*/  LDG.E R17, desc[UR4][R18.64+0x18] ;  /* 0x0000180412117981 */ /* 0x000f68000c1e1900 */
[----:B------:R4:W5:Y:S01]  /*08d0*/  LDG.E R21, desc[UR4][R18.64+0x1c] ;  /* 0x00001c0412157981 */ /* 0x000962000c1e1900 */
[----:B--2---:R-:W-:-:S05]  /*08e0*/  IMAD.WIDE R6, R3, 0x4, R6 ;  /* 0x0000000403067825 */ /* 0x004fca00078e0206 */
[----:B------:R-:W2:Y:S04]  /*08f0*/  LDG.E R2, desc[UR4][R6.64] ;  /* 0x0000000406027981 */ /* 0x000ea8000c1e1900 */
[----:B------:R-:W2:Y:S01]  /*0900*/  LDG.E R24, desc[UR4][R6.64+0x8] ;  /* 0x0000080406187981 */ /* 0x000ea2000c1e1900 */
[----:B-1----:R-:W-:-:S04]  /*0910*/  IMAD.WIDE R28, R29, 0x4, R8 ;  /* 0x000000041d1c7825 */ /* 0x002fc800078e0208 */
[--C-:B---3--:R-:W-:Y:S01]  /*0920*/  IMAD.WIDE R26, R27, 0x4, R8.reuse ;  /* 0x000000041b1a7825 */ /* 0x108fe200078e0208 */
[----:B------:R-:W2:Y:S03]  /*0930*/  LDG.E R5, desc[UR4][R28.64] ;  /* 0x000000041c057981 */ /* 0x000ea6000c1e1900 */
[--C-:B----4-:R-:W-:Y:S01]  /*0940*/  IMAD.WIDE R18, R23, 0x4, R8.reuse ;  /* 0x0000000417127825 */ /* 0x110fe200078e0208 */
[----:B------:R-:W3:Y:S04]  /*0950*/  LDG.E R20, desc[UR4][R26.64] ;  /* 0x000000041a147981 */ /* 0x000ee8000c1e1900 */
[----:B------:R-:W3:Y:S01]  /*0960*/  LDG.E R23, desc[UR4][R6.64+0x4] ;  /* 0x0000040406177981 */ /* 0x000ee2000c1e1900 */
[----:B-----5:R-:W-:-:S03]  /*0970*/  IMAD.WIDE R10, R11, 0x4, R8 ;  /* 0x000000040b0a7825 */ /* 0x020fc600078e0208 */
[----:B------:R-:W4:Y:S01]  /*0980*/  LDG.E R19, desc[UR4][R18.64] ;  /* 0x0000000412137981 */ /* 0x000f22000c1e1900 */
[----:B------:R-:W-:-:S03]  /*0990*/  IMAD.WIDE R12, R13, 0x4, R8 ;  /* 0x000000040d0c7825 */ /* 0x000fc600078e0208 */
[----:B------:R-:W5:Y:S01]  /*09a0*/  LDG.E R11, desc[UR4][R10.64] ;  /* 0x000000040a0b7981 */ /* 0x000f62000c1e1900 */
[----:B------:R-:W-:-:S03]  /*09b0*/  IMAD.WIDE R14, R15, 0x4, R8 ;  /* 0x000000040f0e7825 */ /* 0x000fc600078e0208 */
[----:B------:R-:W5:Y:S01]  /*09c0*/  LDG.E R28, desc[UR4][R6.64+0xc] ;  /* 0x00000c04061c7981 */ /* 0x000f62000c1e1900 */
[----:B------:R-:W-:-:S03]  /*09d0*/  IMAD.WIDE R16, R17, 0x4, R8 ;  /* 0x0000000411107825 */ /* 0x000fc600078e0208 */
[----:B------:R-:W5:Y:S04]  /*09e0*/  LDG.E R12, desc[UR4][R12.64] ;  /* 0x000000040c0c7981 */ /* 0x000f68000c1e1900 */
[----:B------:R-:W5:Y:S01]  /*09f0*/  LDG.E R29, desc[UR4][R6.64+0x10] ;  /* 0x00001004061d7981 */ /* 0x000f62000c1e1900 */
[----:B------:R-:W-:-:S03]  /*0a00*/  IMAD.WIDE R8, R21, 0x4, R8 ;  /* 0x0000000415087825 */ /* 0x000fc600078e0208 */
[----:B------:R-:W5:Y:S04]  /*0a10*/  LDG.E R15, desc[UR4][R14.64] ;  /* 0x000000040e0f7981 */ /* 0x000f68000c1e1900 */
[----:B------:R-:W5:Y:S04]  /*0a20*/  LDG.E R26, desc[UR4][R6.64+0x14] ;  /* 0x00001404061a7981 */ /* 0x000f68000c1e1900 */
[----:B------:R-:W5:Y:S04]  /*0a30*/  LDG.E R16, desc[UR4][R16.64] ;  /* 0x0000000410107981 */ /* 0x000f68000c1e1900 */
[----:B------:R-:W5:Y:S04]  /*0a40*/  LDG.E R21, desc[UR4][R6.64+0x18] ;  /* 0x0000180406157981 */ /* 0x000f68000c1e1900 */
[----:B------:R-:W5:Y:S04]  /*0a50*/  LDG.E R10, desc[UR4][R6.64+0x1c] ;  /* 0x00001c04060a7981 */ /* 0x000f68000c1e1900 */
[----:B------:R-:W5:Y:S01]  /*0a60*/  LDG.E R8, desc[UR4][R8.64] ;  /* 0x0000000408087981 */ /* 0x000f62000c1e1900 */
[----:B------:R-:W-:Y:S01]  /*0a70*/  IADD3 R3, PT, PT, R3, 0x8, RZ ;  /* 0x0000000803037810 */ /* 0x000fe20007ffe0ff */
[----:B--2---:R-:W-:-:S04]  /*0a80*/  IMAD R2, R2, R5, R22 ;  /* 0x0000000502027224 */ /* 0x004fc800078e0216 */
[----:B---3--:R-:W-:-:S04]  /*0a90*/  IMAD R2, R23, R20, R2 ;  /* 0x0000001417027224 */ /* 0x008fc800078e0202 */
[----:B----4-:R-:W-:-:S04]  /*0aa0*/  IMAD R2, R24, R19, R2 ;  /* 0x0000001318027224 */ /* 0x010fc800078e0202 */
[----:B-----5:R-:W-:-:S04]  /*0ab0*/  IMAD R2, R28, R11, R2 ;  /* 0x0000000b1c027224 */ /* 0x020fc800078e0202 */
[----:B------:R-:W-:-:S04]  /*0ac0*/  IMAD R2, R29, R12, R2 ;  /* 0x0000000c1d027224 */ /* 0x000fc800078e0202 */
[----:B------:R-:W-:-:S04]  /*0ad0*/  IMAD R2, R26, R15, R2 ;  /* 0x0000000f1a027224 */ /* 0x000fc800078e0202 */
[----:B------:R-:W-:-:S04]  /*0ae0*/  IMAD R21, R21, R16, R2 ;  /* 0x0000001015157224 */ /* 0x000fc800078e0202 */
[----:B------:R-:W-:-:S07]  /*0af0*/  IMAD R22, R10, R8, R21 ;  /* 0x000000080a167224 */ /* 0x000fce00078e0215 */
.L_x_6:
[----:B------:R-:W-:Y:S05]  /*0b00*/  BSYNC.RECONVERGENT B1 ;  /* 0x0000000000017941 */ /* 0x000fea0003800200 */
.L_x_5:
[----:B------:R-:W-:Y:S05]  /*0b10*/  @!P1 BRA `(.L_x_1) ;  /* 0x0000000000c09947 */ /* 0x000fea0003800000 */
[----:B------:R-:W-:Y:S01]  /*0b20*/  ISETP.GE.U32.AND P0, PT, R25, 0x4, PT ;  /* 0x000000041900780c */ /* 0x000fe20003f06070 */
[----:B------:R-:W-:Y:S01]  /*0b30*/  BSSY.RECONVERGENT B1, `(.L_x_7) ;  /* 0x000001e000017945 */ /* 0x000fe20003800200 */
[----:B------:R-:W-:-:S04]  /*0b40*/  LOP3.LUT R4, R4, 0x3, RZ, 0xc0, !PT ;  /* 0x0000000304047812 */ /* 0x000fc800078ec0ff */
[----:B------:R-:W-:-:S07]  /*0b50*/  ISETP.NE.AND P1, PT, R4, RZ, PT ;  /* 0x000000ff0400720c */ /* 0x000fce0003f25270 */
[----:B------:R-:W-:Y:S06]  /*0b60*/  @!P0 BRA `(.L_x_8) ;  /* 0x0000000000688947 */ /* 0x000fec0003800000 */
[----:B------:R-:W0:Y:S08]  /*0b70*/  LDC.64 R6, c[0x0][0x388] ;  /* 0x0000e200ff067b82 */ /* 0x000e300000000a00 */
[----:B------:R-:W1:Y:S01]  /*0b80*/  LDC.64 R8, c[0x0][0x390] ;  /* 0x0000e400ff087b82 */ /* 0x000e620000000a00 */
[----:B0-----:R-:W-:-:S07]  /*0b90*/  IMAD.WIDE R10, R3, 0x4, R6 ;  /* 0x00000004030a7825 */ /* 0x001fce00078e0206 */
[----:B------:R-:W0:Y:S01]  /*0ba0*/  LDC.64 R6, c[0x0][0x398] ;  /* 0x0000e600ff067b82 */ /* 0x000e220000000a00 */
[----:B------:R-:W0:Y:S04]  /*0bb0*/  LDG.E R13, desc[UR4][R10.64] ;  /* 0x000000040a0d7981 */ /* 0x000e28000c1e1900 */
[----:B------:R-:W2:Y:S04]  /*0bc0*/  LDG.E R15, desc[UR4][R10.64+0x4] ;  /* 0x000004040a0f7981 */ /* 0x000ea8000c1e1900 */
[----:B------:R-:W3:Y:S04]  /*0bd0*/  LDG.E R17, desc[UR4][R10.64+0x8] ;  /* 0x000008040a117981 */ /* 0x000ee8000c1e1900 */
[----:B------:R-:W4:Y:S01]  /*0be0*/  LDG.E R19, desc[UR4][R10.64+0xc] ;  /* 0x00000c040a137981 */ /* 0x000f22000c1e1900 */
[----:B-1----:R-:W-:-:S05]  /*0bf0*/  IMAD.WIDE R8, R3, 0x4, R8 ;  /* 0x0000000403087825 */ /* 0x002fca00078e0208 */
[----:B------:R-:W5:Y:S04]  /*0c00*/  LDG.E R5, desc[UR4][R8.64] ;  /* 0x0000000408057981 */ /* 0x000f68000c1e1900 */
[----:B------:R-:W5:Y:S04]  /*0c10*/  LDG.E R2, desc[UR4][R8.64+0x4] ;  /* 0x0000040408027981 */ /* 0x000f68000c1e1900 */
[----:B------:R-:W5:Y:S01]  /*0c20*/  LDG.E R11, desc[UR4][R8.64+0x8] ;  /* 0x00000804080b7981 */ /* 0x000f62000c1e1900 */
[----:B0-----:R-:W-:-:S04]  /*0c30*/  IMAD.WIDE R12, R13, 0x4, R6 ;  /* 0x000000040d0c7825 */ /* 0x001fc800078e0206 */
[--C-:B--2---:R-:W-:Y:S02]  /*0c40*/  IMAD.WIDE R14, R15, 0x4, R6.reuse ;  /* 0x000000040f0e7825 */ /* 0x104fe400078e0206 */
[----:B------:R-:W5:Y:S02]  /*0c50*/  LDG.E R12, desc[UR4][R12.64] ;  /* 0x000000040c0c7981 */ /* 0x000f64000c1e1900 */
[--C-:B---3--:R-:W-:Y:S02]  /*0c60*/  IMAD.WIDE R16, R17, 0x4, R6.reuse ;  /* 0x0000000411107825 */ /* 0x108fe400078e0206 */
[----:B------:R-:W2:Y:S02]  /*0c70*/  LDG.E R14, desc[UR4][R14.64] ;  /* 0x000000040e0e7981 */ /* 0x000ea4000c1e1900 */
[----:B----4-:R-:W-:Y:S02]  /*0c80*/  IMAD.WIDE R6, R19, 0x4, R6 ;  /* 0x0000000413067825 */ /* 0x010fe400078e0206 */
[----:B------:R-:W3:Y:S04]  /*0c90*/  LDG.E R16, desc[UR4][R16.64] ;  /* 0x0000000410107981 */ /* 0x000ee8000c1e1900 */
[----:B------:R-:W4:Y:S04]  /*0ca0*/  LDG.E R19, desc[UR4][R8.64+0xc] ;  /* 0x00000c0408137981 */ /* 0x000f28000c1e1900 */
[----:B------:R-:W4:Y:S01]  /*0cb0*/  LDG.E R6, desc[UR4][R6.64] ;  /* 0x0000000406067981 */ /* 0x000f22000c1e1900 */
[----:B------:R-:W-:Y:S01]  /*0cc0*/  IADD3 R3, PT, PT, R3, 0x4, RZ ;  /* 0x0000000403037810 */ /* 0x000fe20007ffe0ff */
[----:B-----5:R-:W-:-:S04]  /*0cd0*/  IMAD R5, R5, R12, R22 ;  /* 0x0000000c05057224 */ /* 0x020fc800078e0216 */
[----:B--2---:R-:W-:-:S04]  /*0ce0*/  IMAD R2, R2, R14, R5 ;  /* 0x0000000e02027224 */ /* 0x004fc800078e0205 */
[----:B---3--:R-:W-:-:S04]  /*0cf0*/  IMAD R2, R11, R16, R2 ;  /* 0x000000100b027224 */ /* 0x008fc800078e0202 */
[----:B----4-:R-:W-:-:S07]  /*0d00*/  IMAD R22, R19, R6, R2 ;  /* 0x0000000613167224 */ /* 0x010fce00078e0202 */
.L_x_8:
[----:B------:R-:W-:Y:S05]  /*0d10*/  BSYNC.RECONVERGENT B1 ;  /* 0x0000000000017941 */ /* 0x000fea0003800200 */
.L_x_7:
[----:B------:R-:W-:Y:S05]  /*0d20*/  @!P1 BRA `(.L_x_1) ;  /* 0x00000000003c9947 */ /* 0x000fea0003800000 */
[----:B------:R-:W0:Y:S01]  /*0d30*/  LDC.64 R10, c[0x0][0x388] ;  /* 0x0000e200ff0a7b82 */ /* 0x000e220000000a00 */
[----:B------:R-:W-:-:S07]  /*0d40*/  IADD3 R2, PT, PT, -R4, RZ, RZ ;  /* 0x000000ff04027210 */ /* 0x000fce0007ffe1ff */
[----:B------:R-:W1:Y:S08]  /*0d50*/  LDC.64 R12, c[0x0][0x390] ;  /* 0x0000e400ff0c7b82 */ /* 0x000e700000000a00 */
[----:B------:R-:W2:Y:S02]  /*0d60*/  LDC.64 R14, c[0x0][0x398] ;  /* 0x0000e600ff0e7b82 */ /* 0x000ea40000000a00 */
.L_x_9:
[----:B0-----:R-:W-:-:S06]  /*0d70*/  IMAD.WIDE R4, R3, 0x4, R10 ;  /* 0x0000000403047825 */ /* 0x001fcc00078e020a */
[----:B------:R-:W2:Y:S01]  /*0d80*/  LDG.E R5, desc[UR4][R4.64] ;  /* 0x0000000404057981 */ /* 0x000ea2000c1e1900 */
[----:B-1----:R-:W-:-:S06]  /*0d90*/  IMAD.WIDE R6, R3, 0x4, R12 ;  /* 0x0000000403067825 */ /* 0x002fcc00078e020c */
[----:B------:R-:W3:Y:S01]  /*0da0*/  LDG.E R7, desc[UR4][R6.64] ;  /* 0x0000000406077981 */ /* 0x000ee2000c1e1900 */
[----:B------:R-:W-:Y:S01]  /*0db0*/  IADD3 R2, PT, PT, R2, 0x1, RZ ;  /* 0x0000000102027810 */ /* 0x000fe20007ffe0ff */
[----:B--2---:R-:W-:-:S06]  /*0dc0*/  IMAD.WIDE R8, R5, 0x4, R14 ;  /* 0x0000000405087825 */ /* 0x004fcc00078e020e */
[----:B------:R-:W3:Y:S01]  /*0dd0*/  LDG.E R8, desc[UR4][R8.64] ;  /* 0x0000000408087981 */ /* 0x000ee2000c1e1900 */
[----:B------:R-:W-:Y:S02]  /*0de0*/  ISETP.NE.AND P0, PT, R2, RZ, PT ;  /* 0x000000ff0200720c */ /* 0x000fe40003f05270 */
[----:B------:R-:W-:Y:S01]  /*0df0*/  IADD3 R3, PT, PT, R3, 0x1, RZ ;  /* 0x0000000103037810 */ /* 0x000fe20007ffe0ff */
[----:B---3--:R-:W-:-:S10]  /*0e00*/  IMAD R22, R7, R8, R22 ;  /* 0x0000000807167224 */ /* 0x008fd400078e0216 */
[----:B------:R-:W-:Y:S05]  /*0e10*/  @P0 BRA `(.L_x_9) ;  /* 0xfffffffc00d40947 */ /* 0x000fea000383ffff */
.L_x_1:
[----:B------:R-:W-:Y:S05]  /*0e20*/  BSYNC.RECONVERGENT B0 ;  /* 0x0000000000007941 */ /* 0x000fea0003800200 */
.L_x_0:
[----:B------:R-:W0:Y:S02]  /*0e30*/  LDC.64 R2, c[0x0][0x3a0] ;  /* 0x0000e800ff027b82 */ /* 0x000e240000000a00 */
[----:B0-----:R-:W-:-:S05]  /*0e40*/  IMAD.WIDE R2, R0, 0x4, R2 ;  /* 0x0000000400027825 */ /* 0x001fca00078e0202 */
[----:B------:R-:W-:Y:S01]  /*0e50*/  STG.E desc[UR4][R2.64], R22 ;  /* 0x0000001602007986 */ /* 0x000fe2000c101904 */
[----:B------:R-:W-:Y:S05]  /*0e60*/  EXIT ;  /* 0x000000000000794d */ /* 0x000fea0003800000 */
.L_x_10:
[----:B------:R-:W-:-:S00]  /*0e70*/  BRA `(.L_x_10) ;  /* 0xfffffffc00fc7947 */ /* 0x000fc0000383ffff */
[----:B------:R-:W-:-:S00]  /*0e80*/  NOP ;  /* 0x0000000000007918 */ /* 0x000fc00000000000 */
[----:B------:R-:W-:-:S00]  /*0e90*/  NOP ;  /* 0x0000000000007918 */ /* 0x000fc00000000000 */
[----:B------:R-:W-:-:S00]  /*0ea0*/  NOP ;  /* 0x0000000000007918 */ /* 0x000fc00000000000 */
[----:B------:R-:W-:-:S00]  /*0eb0*/  NOP ;  /* 0x0000000000007918 */ /* 0x000fc00000000000 */
[----:B------:R-:W-:-:S00]  /*0ec0*/  NOP ;  /* 0x0000000000007918 */ /* 0x000fc00000000000 */
[----:B------:R-:W-:-:S00]  /*0ed0*/  NOP ;  /* 0x0000000000007918 */ /* 0x000fc00000000000 */
[----:B------:R-:W-:-:S00]  /*0ee0*/  NOP ;  /* 0x0000000000007918 */ /* 0x000fc00000000000 */
[----:B------:R-:W-:-:S00]  /*0ef0*/  NOP ;  /* 0x0000000000007918 */ /* 0x000fc00000000000 */
.L_x_11:


//--------------------- .nv.shared.reserved.0     --------------------------
	.section	.nv.shared.reserved.0,"aw",@nobits
	.weak		__nv_reservedSMEM_offset_0_alias
	.size		__nv_reservedSMEM_offset_0_alias, 0, 64
	.other		__nv_reservedSMEM_offset_0_alias,@"STO_CUDA_RESERVED_SHARED STV_DEFAULT"
__nv_reservedSMEM_offset_0_alias:
	.zero		0
	.zero		64


//--------------------- .nv.constant0._Z4spmvPiS_S_S_S_i --------------------------
	.section	.nv.constant0._Z4spmvPiS_S_S_S_i,"a",@progbits
	.sectionflags	@""
	.align	4
.nv.constant0._Z4spmvPiS_S_S_S_i:
	.zero		940


//--------------------- SYMBOLS --------------------------

	.type		.nv.reservedSmem.offset0,@object
	.size		.nv.reservedSmem.offset0,0x4
